//
// Generated by NVIDIA NVVM Compiler
//
// Compiler Build ID: CL-36424714
// Cuda compilation tools, release 13.0, V13.0.88
// Based on NVVM 20.0.0
//

.version 9.0
.target sm_100
.address_size 64

	// .globl	kernelMain
// _ZZ10kernelMainE3mem has been demoted
// _ZZ13kernelShuffleE10sumGlobalS has been demoted

.visible .entry kernelMain(
	.param .u64 .ptr .align 1 kernelMain_param_0,
	.param .u64 .ptr .align 1 kernelMain_param_1,
	.param .u64 .ptr .align 1 kernelMain_param_2,
	.param .u32 kernelMain_param_3
)
{
	.reg .pred 	%p<25>;
	.reg .b32 	%r<121>;
	.reg .b64 	%rd<17>;
	// demoted variable
	.shared .align 4 .b8 _ZZ10kernelMainE3mem[8216];
	ld.param.u64 	%rd4, [kernelMain_param_0];
	ld.param.u64 	%rd5, [kernelMain_param_1];
	ld.param.u64 	%rd3, [kernelMain_param_2];
	ld.param.u32 	%r69, [kernelMain_param_3];
	cvta.to.global.u64 	%rd1, %rd5;
	mov.u32 	%r1, %ctaid.x;
	mov.u32 	%r2, %ntid.x;
	mul.lo.s32 	%r70, %r2, %r1;
	shl.b32 	%r71, %r70, 1;
	mov.u32 	%r3, %tid.x;
	add.s32 	%r4, %r71, %r3;
	shl.b32 	%r72, %r3, 2;
	mov.u32 	%r73, _ZZ10kernelMainE3mem;
	add.s32 	%r5, %r73, %r72;
	cvta.to.global.u64 	%rd6, %rd4;
	mul.wide.u32 	%rd7, %r4, 4;
	add.s64 	%rd8, %rd6, %rd7;
	ld.global.u32 	%r74, [%rd8];
	and.b32  	%r75, %r74, %r69;
	setp.eq.s32 	%p1, %r75, 0;
	selp.u32 	%r76, 1, 0, %p1;
	st.shared.u32 	[%r5], %r76;
	add.s32 	%r6, %r4, %r2;
	mul.wide.u32 	%rd9, %r6, 4;
	add.s64 	%rd10, %rd6, %rd9;
	ld.global.u32 	%r77, [%rd10];
	and.b32  	%r78, %r77, %r69;
	setp.eq.s32 	%p2, %r78, 0;
	selp.u32 	%r79, 1, 0, %p2;
	st.shared.u32 	[%r5+4108], %r79;
	bar.sync 	0;
	setp.eq.s32 	%p3, %r3, 0;
	ld.shared.u32 	%r101, [%r5];
	@%p3 bra 	$L__BB0_2;
	ld.shared.u32 	%r80, [%r5+-4];
	add.s32 	%r101, %r80, %r101;
$L__BB0_2:
	setp.eq.s32 	%p4, %r3, 0;
	bar.sync 	0;
	st.shared.u32 	[%r5], %r101;
	ld.shared.u32 	%r102, [%r5+4108];
	@%p4 bra 	$L__BB0_4;
	ld.shared.u32 	%r81, [%r5+4104];
	add.s32 	%r102, %r81, %r102;
$L__BB0_4:
	bar.sync 	0;
	st.shared.u32 	[%r5+4108], %r102;
	setp.lt.u32 	%p5, %r3, 2;
	ld.shared.u32 	%r103, [%r5];
	@%p5 bra 	$L__BB0_6;
	ld.shared.u32 	%r82, [%r5+-8];
	add.s32 	%r103, %r82, %r103;
$L__BB0_6:
	setp.lt.u32 	%p6, %r3, 2;
	bar.sync 	0;
	st.shared.u32 	[%r5], %r103;
	ld.shared.u32 	%r104, [%r5+4108];
	@%p6 bra 	$L__BB0_8;
	ld.shared.u32 	%r83, [%r5+4100];
	add.s32 	%r104, %r83, %r104;
$L__BB0_8:
	bar.sync 	0;
	st.shared.u32 	[%r5+4108], %r104;
	setp.lt.u32 	%p7, %r3, 4;
	ld.shared.u32 	%r105, [%r5];
	@%p7 bra 	$L__BB0_10;
	ld.shared.u32 	%r84, [%r5+-16];
	add.s32 	%r105, %r84, %r105;
$L__BB0_10:
	setp.lt.u32 	%p8, %r3, 4;
	bar.sync 	0;
	st.shared.u32 	[%r5], %r105;
	ld.shared.u32 	%r106, [%r5+4108];
	@%p8 bra 	$L__BB0_12;
	ld.shared.u32 	%r85, [%r5+4092];
	add.s32 	%r106, %r85, %r106;
$L__BB0_12:
	bar.sync 	0;
	st.shared.u32 	[%r5+4108], %r106;
	setp.lt.u32 	%p9, %r3, 8;
	ld.shared.u32 	%r107, [%r5];
	@%p9 bra 	$L__BB0_14;
	ld.shared.u32 	%r86, [%r5+-32];
	add.s32 	%r107, %r86, %r107;
$L__BB0_14:
	setp.lt.u32 	%p10, %r3, 8;
	bar.sync 	0;
	st.shared.u32 	[%r5], %r107;
	ld.shared.u32 	%r108, [%r5+4108];
	@%p10 bra 	$L__BB0_16;
	ld.shared.u32 	%r87, [%r5+4076];
	add.s32 	%r108, %r87, %r108;
$L__BB0_16:
	bar.sync 	0;
	st.shared.u32 	[%r5+4108], %r108;
	setp.lt.u32 	%p11, %r3, 16;
	ld.shared.u32 	%r109, [%r5];
	@%p11 bra 	$L__BB0_18;
	ld.shared.u32 	%r88, [%r5+-64];
	add.s32 	%r109, %r88, %r109;
$L__BB0_18:
	setp.lt.u32 	%p12, %r3, 16;
	bar.sync 	0;
	st.shared.u32 	[%r5], %r109;
	ld.shared.u32 	%r110, [%r5+4108];
	@%p12 bra 	$L__BB0_20;
	ld.shared.u32 	%r89, [%r5+4044];
	add.s32 	%r110, %r89, %r110;
$L__BB0_20:
	bar.sync 	0;
	st.shared.u32 	[%r5+4108], %r110;
	setp.lt.u32 	%p13, %r3, 32;
	ld.shared.u32 	%r111, [%r5];
	@%p13 bra 	$L__BB0_22;
	ld.shared.u32 	%r90, [%r5+-128];
	add.s32 	%r111, %r90, %r111;
$L__BB0_22:
	setp.lt.u32 	%p14, %r3, 32;
	bar.sync 	0;
	st.shared.u32 	[%r5], %r111;
	ld.shared.u32 	%r112, [%r5+4108];
	@%p14 bra 	$L__BB0_24;
	ld.shared.u32 	%r91, [%r5+3980];
	add.s32 	%r112, %r91, %r112;
$L__BB0_24:
	bar.sync 	0;
	st.shared.u32 	[%r5+4108], %r112;
	setp.lt.u32 	%p15, %r3, 64;
	ld.shared.u32 	%r113, [%r5];
	@%p15 bra 	$L__BB0_26;
	ld.shared.u32 	%r92, [%r5+-256];
	add.s32 	%r113, %r92, %r113;
$L__BB0_26:
	setp.lt.u32 	%p16, %r3, 64;
	bar.sync 	0;
	st.shared.u32 	[%r5], %r113;
	ld.shared.u32 	%r114, [%r5+4108];
	@%p16 bra 	$L__BB0_28;
	ld.shared.u32 	%r93, [%r5+3852];
	add.s32 	%r114, %r93, %r114;
$L__BB0_28:
	bar.sync 	0;
	st.shared.u32 	[%r5+4108], %r114;
	setp.lt.u32 	%p17, %r3, 128;
	ld.shared.u32 	%r115, [%r5];
	@%p17 bra 	$L__BB0_30;
	ld.shared.u32 	%r94, [%r5+-512];
	add.s32 	%r115, %r94, %r115;
$L__BB0_30:
	setp.lt.u32 	%p18, %r3, 128;
	bar.sync 	0;
	st.shared.u32 	[%r5], %r115;
	ld.shared.u32 	%r116, [%r5+4108];
	@%p18 bra 	$L__BB0_32;
	ld.shared.u32 	%r95, [%r5+3596];
	add.s32 	%r116, %r95, %r116;
$L__BB0_32:
	bar.sync 	0;
	st.shared.u32 	[%r5+4108], %r116;
	setp.lt.u32 	%p19, %r3, 256;
	ld.shared.u32 	%r117, [%r5];
	@%p19 bra 	$L__BB0_34;
	ld.shared.u32 	%r96, [%r5+-1024];
	add.s32 	%r117, %r96, %r117;
$L__BB0_34:
	setp.lt.u32 	%p20, %r3, 256;
	bar.sync 	0;
	st.shared.u32 	[%r5], %r117;
	ld.shared.u32 	%r118, [%r5+4108];
	@%p20 bra 	$L__BB0_36;
	ld.shared.u32 	%r97, [%r5+3084];
	add.s32 	%r118, %r97, %r118;
$L__BB0_36:
	bar.sync 	0;
	st.shared.u32 	[%r5+4108], %r118;
	setp.lt.u32 	%p21, %r3, 512;
	ld.shared.u32 	%r119, [%r5];
	@%p21 bra 	$L__BB0_38;
	ld.shared.u32 	%r98, [%r5+-2048];
	add.s32 	%r119, %r98, %r119;
$L__BB0_38:
	setp.lt.u32 	%p22, %r3, 512;
	bar.sync 	0;
	st.shared.u32 	[%r5], %r119;
	ld.shared.u32 	%r120, [%r5+4108];
	@%p22 bra 	$L__BB0_40;
	ld.shared.u32 	%r99, [%r5+2060];
	add.s32 	%r120, %r99, %r120;
$L__BB0_40:
	bar.sync 	0;
	st.shared.u32 	[%r5+4108], %r120;
	add.s32 	%r67, %r2, -1;
	setp.ne.s32 	%p23, %r3, %r67;
	shl.b32 	%r100, %r1, 1;
	ld.shared.u32 	%r68, [%r5];
	add.s64 	%rd12, %rd1, %rd7;
	st.global.u32 	[%rd12], %r68;
	cvta.to.global.u64 	%rd13, %rd3;
	mul.wide.u32 	%rd14, %r100, 4;
	add.s64 	%rd2, %rd13, %rd14;
	@%p23 bra 	$L__BB0_42;
	st.global.u32 	[%rd2+4], %r68;
$L__BB0_42:
	setp.ne.s32 	%p24, %r3, %r67;
	add.s64 	%rd16, %rd1, %rd9;
	st.global.u32 	[%rd16], %r120;
	@%p24 bra 	$L__BB0_44;
	st.global.u32 	[%rd2+8], %r120;
$L__BB0_44:
	ret;

}
	// .globl	kernelShuffle
.visible .entry kernelShuffle(
	.param .u64 .ptr .align 1 kernelShuffle_param_0,
	.param .u64 .ptr .align 1 kernelShuffle_param_1,
	.param .u64 .ptr .align 1 kernelShuffle_param_2,
	.param .u64 .ptr .align 1 kernelShuffle_param_3,
	.param .u32 kernelShuffle_param_4,
	.param .u32 kernelShuffle_param_5
)
{
	.reg .pred 	%p<3>;
	.reg .b32 	%r<39>;
	.reg .b64 	%rd<22>;
	// demoted variable
	.shared .align 4 .b8 _ZZ13kernelShuffleE10sumGlobalS[8192];
	ld.param.u64 	%rd3, [kernelShuffle_param_0];
	ld.param.u64 	%rd4, [kernelShuffle_param_1];
	ld.param.u64 	%rd5, [kernelShuffle_param_2];
	ld.param.u64 	%rd6, [kernelShuffle_param_3];
	ld.param.u32 	%r13, [kernelShuffle_param_4];
	ld.param.u32 	%r14, [kernelShuffle_param_5];
	cvta.to.global.u64 	%rd1, %rd4;
	cvta.to.global.u64 	%rd7, %rd3;
	mov.u32 	%r15, %ctaid.x;
	mov.u32 	%r1, %ntid.x;
	mul.lo.s32 	%r16, %r1, %r15;
	shl.b32 	%r17, %r16, 1;
	mov.u32 	%r18, %tid.x;
	add.s32 	%r2, %r17, %r18;
	shl.b32 	%r19, %r18, 2;
	mov.u32 	%r20, _ZZ13kernelShuffleE10sumGlobalS;
	add.s32 	%r3, %r20, %r19;
	shl.b32 	%r21, %r15, 1;
	cvta.to.global.u64 	%rd8, %rd6;
	cvta.to.global.u64 	%rd9, %rd5;
	mul.wide.u32 	%rd10, %r21, 4;
	add.s64 	%rd11, %rd8, %rd10;
	ld.global.u32 	%r22, [%rd11];
	mul.wide.s32 	%rd12, %r2, 4;
	add.s64 	%rd13, %rd9, %rd12;
	ld.global.u32 	%r23, [%rd13];
	add.s32 	%r24, %r23, %r22;
	st.shared.u32 	[%r3], %r24;
	ld.global.u32 	%r25, [%rd11+4];
	shl.b32 	%r4, %r1, 2;
	cvt.u64.u32 	%rd14, %r4;
	add.s64 	%rd15, %rd13, %rd14;
	ld.global.u32 	%r26, [%rd15];
	add.s32 	%r27, %r26, %r25;
	st.shared.u32 	[%r3+4096], %r27;
	bar.sync 	0;
	add.s64 	%rd2, %rd7, %rd12;
	ld.global.u32 	%r5, [%rd2];
	and.b32  	%r28, %r5, %r13;
	setp.ne.s32 	%p1, %r28, 0;
	@%p1 bra 	$L__BB1_2;
	ld.shared.u32 	%r31, [%r3];
	add.s32 	%r37, %r31, -1;
	bra.uni 	$L__BB1_3;
$L__BB1_2:
	add.s32 	%r29, %r2, %r14;
	ld.shared.u32 	%r30, [%r3];
	sub.s32 	%r37, %r29, %r30;
$L__BB1_3:
	mul.wide.s32 	%rd17, %r37, 4;
	add.s64 	%rd18, %rd1, %rd17;
	st.global.u32 	[%rd18], %r5;
	add.s64 	%rd19, %rd2, %rd14;
	ld.global.u32 	%r9, [%rd19];
	and.b32  	%r32, %r9, %r13;
	setp.eq.s32 	%p2, %r32, 0;
	@%p2 bra 	$L__BB1_5;
	add.s32 	%r33, %r2, %r1;
	add.s32 	%r34, %r33, %r14;
	ld.shared.u32 	%r35, [%r3+4096];
	sub.s32 	%r38, %r34, %r35;
	bra.uni 	$L__BB1_6;
$L__BB1_5:
	ld.shared.u32 	%r36, [%r3+4096];
	add.s32 	%r38, %r36, -1;
$L__BB1_6:
	mul.wide.s32 	%rd20, %r38, 4;
	add.s64 	%rd21, %rd1, %rd20;
	st.global.u32 	[%rd21], %r9;
	ret;

}


// ===== COMPILED SASS (sm_100) =====

	.target	sm_100

	.elftype	@"ET_EXEC"


//--------------------- .note.nv.tkinfo           --------------------------
	.section	.note.nv.tkinfo,"",@"SHT_NOTE"
	.sectionflags	@"SHF_NOTE_NV_TKINFO"
	.tkinfo
        /*0018*/ 	.word	0x00000002
        /*0030*/ 	.string	""
        /*0030*/ 	.string	"ptxas"
        /*0030*/ 	.string	"Cuda compilation tools, release 13.0, V13.0.88"
        /*0030*/ 	.string	"Build cuda_13.0.r13.0/compiler.36424714_0"
        /*0030*/ 	.string	"-arch sm_100 -m 64 "



//--------------------- .note.nv.cuinfo           --------------------------
	.section	.note.nv.cuinfo,"",@"SHT_NOTE"
	.sectionflags	@"SHF_NOTE_NV_CUINFO"
        /*0018*/ 	.short	0x0002
        /*001a*/ 	.short	0x0064
        /*001c*/ 	.short	0x0082
	.zero		2


//--------------------- .nv.info                  --------------------------
	.section	.nv.info,"",@"SHT_CUDA_INFO"
	.align	4


	//----- nvinfo : EIATTR_REGCOUNT
	.align		4
        /*0000*/ 	.byte	0x04, 0x2f
        /*0002*/ 	.short	(.L_1 - .L_0)
	.align		4
.L_0:
        /*0004*/ 	.word	index@(kernelMain)
        /*0008*/ 	.word	0x00000012


	//----- nvinfo : EIATTR_FRAME_SIZE
	.align		4
.L_1:
        /*000c*/ 	.byte	0x04, 0x11
        /*000e*/ 	.short	(.L_3 - .L_2)
	.align		4
.L_2:
        /*0010*/ 	.word	index@(kernelMain)
        /*0014*/ 	.word	0x00000000


	//----- nvinfo : EIATTR_REGCOUNT
	.align		4
.L_3:
        /*0018*/ 	.byte	0x04, 0x2f
        /*001a*/ 	.short	(.L_5 - .L_4)
	.align		4
.L_4:
        /*001c*/ 	.word	index@(kernelShuffle)
        /*0020*/ 	.word	0x00000012


	//----- nvinfo : EIATTR_FRAME_SIZE
	.align		4
.L_5:
        /*0024*/ 	.byte	0x04, 0x11
        /*0026*/ 	.short	(.L_7 - .L_6)
	.align		4
.L_6:
        /*0028*/ 	.word	index@(kernelShuffle)
        /*002c*/ 	.word	0x00000000


	//----- nvinfo : EIATTR_MIN_STACK_SIZE
	.align		4
.L_7:
        /*0030*/ 	.byte	0x04, 0x12
        /*0032*/ 	.short	(.L_9 - .L_8)
	.align		4
.L_8:
        /*0034*/ 	.word	index@(kernelShuffle)
        /*0038*/ 	.word	0x00000000


	//----- nvinfo : EIATTR_MIN_STACK_SIZE
	.align		4
.L_9:
        /*003c*/ 	.byte	0x04, 0x12
        /*003e*/ 	.short	(.L_11 - .L_10)
	.align		4
.L_10:
        /*0040*/ 	.word	index@(kernelMain)
        /*0044*/ 	.word	0x00000000
.L_11:


//--------------------- .nv.compat                --------------------------
	.section	.nv.compat,"",@"SHT_CUDA_COMPAT_INFO"
	.align	4
        /*0000*/ 	.byte	0x02, 0x09, 0x00, 0x00, 0x02, 0x02, 0x01, 0x00, 0x02, 0x05, 0x05, 0x00, 0x03, 0x07, 0x01, 0x01
        /*0010*/ 	.byte	0x02, 0x03, 0x00, 0x00, 0x02, 0x06, 0x01, 0x00, 0x04, 0x0b, 0x08, 0x00, 0x09, 0x00, 0x00, 0x00
        /*0020*/ 	.byte	0x00, 0x00, 0x00, 0x00


//--------------------- .nv.info.kernelShuffle    --------------------------
	.section	.nv.info.kernelShuffle,"",@"SHT_CUDA_INFO"
	.sectionflags	@""
	.align	4


	//----- nvinfo : EIATTR_CUDA_API_VERSION
	.align		4
        /*0000*/ 	.byte	0x04, 0x37
        /*0002*/ 	.short	(.L_13 - .L_12)
.L_12:
        /*0004*/ 	.word	0x00000082


	//----- nvinfo : EIATTR_KPARAM_INFO
	.align		4
.L_13:
        /*0008*/ 	.byte	0x04, 0x17
        /*000a*/ 	.short	(.L_15 - .L_14)
.L_14:
        /*000c*/ 	.word	0x00000000
        /*0010*/ 	.short	0x0005
        /*0012*/ 	.short	0x0024
        /*0014*/ 	.byte	0x00, 0xf0, 0x11, 0x00


	//----- nvinfo : EIATTR_KPARAM_INFO
	.align		4
.L_15:
        /*0018*/ 	.byte	0x04, 0x17
        /*001a*/ 	.short	(.L_17 - .L_16)
.L_16:
        /*001c*/ 	.word	0x00000000
        /*0020*/ 	.short	0x0004
        /*0022*/ 	.short	0x0020
        /*0024*/ 	.byte	0x00, 0xf0, 0x11, 0x00


	//----- nvinfo : EIATTR_KPARAM_INFO
	.align		4
.L_17:
        /*0028*/ 	.byte	0x04, 0x17
        /*002a*/ 	.short	(.L_19 - .L_18)
.L_18:
        /*002c*/ 	.word	0x00000000
        /*0030*/ 	.short	0x0003
        /*0032*/ 	.short	0x0018
        /*0034*/ 	.byte	0x00, 0xf5, 0x21, 0x00


	//----- nvinfo : EIATTR_KPARAM_INFO
	.align		4
.L_19:
        /*0038*/ 	.byte	0x04, 0x17
        /*003a*/ 	.short	(.L_21 - .L_20)
.L_20:
        /*003c*/ 	.word	0x00000000
        /*0040*/ 	.short	0x0002
        /*0042*/ 	.short	0x0010
        /*0044*/ 	.byte	0x00, 0xf5, 0x21, 0x00


	//----- nvinfo : EIATTR_KPARAM_INFO
	.align		4
.L_21:
        /*0048*/ 	.byte	0x04, 0x17
        /*004a*/ 	.short	(.L_23 - .L_22)
.L_22:
        /*004c*/ 	.word	0x00000000
        /*0050*/ 	.short	0x0001
        /*0052*/ 	.short	0x0008
        /*0054*/ 	.byte	0x00, 0xf5, 0x21, 0x00


	//----- nvinfo : EIATTR_KPARAM_INFO
	.align		4
.L_23:
        /*0058*/ 	.byte	0x04, 0x17
        /*005a*/ 	.short	(.L_25 - .L_24)
.L_24:
        /*005c*/ 	.word	0x00000000
        /*0060*/ 	.short	0x0000
        /*0062*/ 	.short	0x0000
        /*0064*/ 	.byte	0x00, 0xf5, 0x21, 0x00


	//----- nvinfo : EIATTR_SPARSE_MMA_MASK
	.align		4
.L_25:
        /*0068*/ 	.byte	0x03, 0x50
        /*006a*/ 	.short	0x0000


	//----- nvinfo : EIATTR_MAXREG_COUNT
	.align		4
        /*006c*/ 	.byte	0x03, 0x1b
        /*006e*/ 	.short	0x00ff


	//----- nvinfo : EIATTR_NUM_BARRIERS
	.align		4
        /*0070*/ 	.byte	0x02, 0x4c
        /*0072*/ 	.byte	0x01
	.zero		1


	//----- nvinfo : EIATTR_MERCURY_ISA_VERSION
	.align		4
        /*0074*/ 	.byte	0x03, 0x5f
        /*0076*/ 	.short	0x0101


	//----- nvinfo : EIATTR_VRC_CTA_INIT_COUNT
	.align		4
        /*0078*/ 	.byte	0x02, 0x4a
	.zero		1
	.zero		1


	//----- nvinfo : EIATTR_EXIT_INSTR_OFFSETS
	.align		4
        /*007c*/ 	.byte	0x04, 0x1c
        /*007e*/ 	.short	(.L_27 - .L_26)


	//   ....[0]....
.L_26:
        /*0080*/ 	.word	0x00000350


	//----- nvinfo : EIATTR_CBANK_PARAM_SIZE
	.align		4
.L_27:
        /*0084*/ 	.byte	0x03, 0x19
        /*0086*/ 	.short	0x0028


	//----- nvinfo : EIATTR_PARAM_CBANK
	.align		4
        /*0088*/ 	.byte	0x04, 0x0a
        /*008a*/ 	.short	(.L_29 - .L_28)
	.align		4
.L_28:
        /*008c*/ 	.word	index@(.nv.constant0.kernelShuffle)
        /*0090*/ 	.short	0x0380
        /*0092*/ 	.short	0x0028


	//----- nvinfo : EIATTR_SW_WAR
	.align		4
.L_29:
        /*0094*/ 	.byte	0x04, 0x36
        /*0096*/ 	.short	(.L_31 - .L_30)
.L_30:
        /*0098*/ 	.word	0x00000008
.L_31:


//--------------------- .nv.info.kernelMain       --------------------------
	.section	.nv.info.kernelMain,"",@"SHT_CUDA_INFO"
	.sectionflags	@""
	.align	4


	//----- nvinfo : EIATTR_CUDA_API_VERSION
	.align		4
        /*0000*/ 	.byte	0x04, 0x37
        /*0002*/ 	.short	(.L_33 - .L_32)
.L_32:
        /*0004*/ 	.word	0x00000082


	//----- nvinfo : EIATTR_KPARAM_INFO
	.align		4
.L_33:
        /*0008*/ 	.byte	0x04, 0x17
        /*000a*/ 	.short	(.L_35 - .L_34)
.L_34:
        /*000c*/ 	.word	0x00000000
        /*0010*/ 	.short	0x0003
        /*0012*/ 	.short	0x0018
        /*0014*/ 	.byte	0x00, 0xf0, 0x11, 0x00


	//----- nvinfo : EIATTR_KPARAM_INFO
	.align		4
.L_35:
        /*0018*/ 	.byte	0x04, 0x17
        /*001a*/ 	.short	(.L_37 - .L_36)
.L_36:
        /*001c*/ 	.word	0x00000000
        /*0020*/ 	.short	0x0002
        /*0022*/ 	.short	0x0010
        /*0024*/ 	.byte	0x00, 0xf5, 0x21, 0x00


	//----- nvinfo : EIATTR_KPARAM_INFO
	.align		4
.L_37:
        /*0028*/ 	.byte	0x04, 0x17
        /*002a*/ 	.short	(.L_39 - .L_38)
.L_38:
        /*002c*/ 	.word	0x00000000
        /*0030*/ 	.short	0x0001
        /*0032*/ 	.short	0x0008
        /*0034*/ 	.byte	0x00, 0xf5, 0x21, 0x00


	//----- nvinfo : EIATTR_KPARAM_INFO
	.align		4
.L_39:
        /*0038*/ 	.byte	0x04, 0x17
        /*003a*/ 	.short	(.L_41 - .L_40)
.L_40:
        /*003c*/ 	.word	0x00000000
        /*0040*/ 	.short	0x0000
        /*0042*/ 	.short	0x0000
        /*0044*/ 	.byte	0x00, 0xf5, 0x21, 0x00


	//----- nvinfo : EIATTR_SPARSE_MMA_MASK
	.align		4
.L_41:
        /*0048*/ 	.byte	0x03, 0x50
        /*004a*/ 	.short	0x0000


	//----- nvinfo : EIATTR_MAXREG_COUNT
	.align		4
        /*004c*/ 	.byte	0x03, 0x1b
        /*004e*/ 	.short	0x00ff


	//----- nvinfo : EIATTR_NUM_BARRIERS
	.align		4
        /*0050*/ 	.byte	0x02, 0x4c
        /*0052*/ 	.byte	0x01
	.zero		1


	//----- nvinfo : EIATTR_MERCURY_ISA_VERSION
	.align		4
        /*0054*/ 	.byte	0x03, 0x5f
        /*0056*/ 	.short	0x0101


	//----- nvinfo : EIATTR_VRC_CTA_INIT_COUNT
	.align		4
        /*0058*/ 	.byte	0x02, 0x4a
	.zero		1
	.zero		1


	//----- nvinfo : EIATTR_EXIT_INSTR_OFFSETS
	.align		4
        /*005c*/ 	.byte	0x04, 0x1c
        /*005e*/ 	.short	(.L_43 - .L_42)


	//   ....[0]....
.L_42:
        /*0060*/ 	.word	0x00000930


	//   ....[1]....
        /*0064*/ 	.word	0x00000950


	//----- nvinfo : EIATTR_CBANK_PARAM_SIZE
	.align		4
.L_43:
        /*0068*/ 	.byte	0x03, 0x19
        /*006a*/ 	.short	0x001c


	//----- nvinfo : EIATTR_PARAM_CBANK
	.align		4
        /*006c*/ 	.byte	0x04, 0x0a
        /*006e*/ 	.short	(.L_45 - .L_44)
	.align		4
.L_44:
        /*0070*/ 	.word	index@(.nv.constant0.kernelMain)
        /*0074*/ 	.short	0x0380
        /*0076*/ 	.short	0x001c


	//----- nvinfo : EIATTR_SW_WAR
	.align		4
.L_45:
        /*0078*/ 	.byte	0x04, 0x36
        /*007a*/ 	.short	(.L_47 - .L_46)
.L_46:
        /*007c*/ 	.word	0x00000008
.L_47:


//--------------------- .nv.callgraph             --------------------------
	.section	.nv.callgraph,"",@"SHT_CUDA_CALLGRAPH"
	.align	4
	.sectionentsize	8
	.align		4
        /*0000*/ 	.word	0x00000000
	.align		4
        /*0004*/ 	.word	0xffffffff
	.align		4
        /*0008*/ 	.word	0x00000000
	.align		4
        /*000c*/ 	.word	0xfffffffe
	.align		4
        /*0010*/ 	.word	0x00000000
	.align		4
        /*0014*/ 	.word	0xfffffffd
	.align		4
        /*0018*/ 	.word	0x00000000
	.align		4
        /*001c*/ 	.word	0xfffffffc


//--------------------- .text.kernelShuffle       --------------------------
	.section	.text.kernelShuffle,"ax",@progbits
	.align	128
        .global         kernelShuffle
        .type           kernelShuffle,@function
        .size           kernelShuffle,(.L_x_2 - kernelShuffle)
        .other          kernelShuffle,@"STO_CUDA_ENTRY STV_DEFAULT"
kernelShuffle:
.text.kernelShuffle:
[----:B------:R-:W-:Y:S01]  /*0000*/  LDC R1, c[0x0][0x37c] ;  /* 0x0000df00ff017b82 */ /* 0x000fe20000000800 */
[----:B------:R-:W0:Y:S01]  /*0010*/  S2R R7, SR_CTAID.X ;  /* 0x0000000000077919 */ /* 0x000e220000002500 */
[----:B------:R-:W1:Y:S06]  /*0020*/  LDCU UR7, c[0x0][0x360] ;  /* 0x00006c00ff0777ac */ /* 0x000e6c0008000800 */
[----:B------:R-:W2:Y:S01]  /*0030*/  LDC.64 R4, c[0x0][0x390] ;  /* 0x0000e400ff047b82 */ /* 0x000ea20000000a00 */
[----:B------:R-:W3:Y:S01]  /*0040*/  S2R R13, SR_TID.X ;  /* 0x00000000000d7919 */ /* 0x000ee20000002100 */
[----:B------:R-:W4:Y:S06]  /*0050*/  LDCU.64 UR8, c[0x0][0x358] ;  /* 0x00006b00ff0877ac */ /* 0x000f2c0008000a00 */
[----:B------:R-:W5:Y:S01]  /*0060*/  LDC.64 R2, c[0x0][0x398] ;  /* 0x0000e600ff027b82 */ /* 0x000f620000000a00 */
[----:B-1----:R-:W-:-:S02]  /*0070*/  USHF.L.U32 UR6, UR7, 0x2, URZ ;  /* 0x0000000207067899 */ /* 0x002fc400080006ff */
[C---:B0-----:R-:W-:Y:S01]  /*0080*/  IMAD R0, R7.reuse, UR7, RZ ;  /* 0x0000000707007c24 */ /* 0x041fe2000f8e02ff */
[----:B------:R-:W-:-:S03]  /*0090*/  SHF.L.U32 R7, R7, 0x1, RZ ;  /* 0x0000000107077819 */ /* 0x000fc600000006ff */
[----:B---3--:R-:W-:Y:S02]  /*00a0*/  IMAD R0, R0, 0x2, R13 ;  /* 0x0000000200007824 */ /* 0x008fe400078e020d */
[----:B-----5:R-:W-:Y:S01]  /*00b0*/  IMAD.WIDE.U32 R2, R7, 0x4, R2 ;  /* 0x0000000407027825 */ /* 0x020fe200078e0002 */
[----:B------:R-:W0:Y:S03]  /*00c0*/  S2UR UR5, SR_CgaCtaId ;  /* 0x00000000000579c3 */ /* 0x000e260000008800 */
[----:B--2---:R-:W-:Y:S01]  /*00d0*/  IMAD.WIDE R4, R0, 0x4, R4 ;  /* 0x0000000400047825 */ /* 0x004fe200078e0204 */
[----:B----4-:R-:W2:Y:S02]  /*00e0*/  LDG.E R10, desc[UR8][R2.64] ;  /* 0x00000008020a7981 */ /* 0x010ea4000c1e1900 */
[----:B------:R-:W-:Y:S02]  /*00f0*/  IADD3 R8, P0, PT, R4, UR6, RZ ;  /* 0x0000000604087c10 */ /* 0x000fe4000ff1e0ff */
[----:B------:R1:W3:Y:S01]  /*0100*/  LDG.E R12, desc[UR8][R2.64+0x4] ;  /* 0x00000408020c7981 */ /* 0x0002e2000c1e1900 */
[----:B------:R-:W-:Y:S01]  /*0110*/  UMOV UR4, 0x400 ;  /* 0x0000040000047882 */ /* 0x000fe20000000000 */
[----:B------:R-:W4:Y:S01]  /*0120*/  LDC.64 R6, c[0x0][0x380] ;  /* 0x0000e000ff067b82 */ /* 0x000f220000000a00 */
[----:B------:R-:W-:-:S02]  /*0130*/  IMAD.X R9, RZ, RZ, R5, P0 ;  /* 0x000000ffff097224 */ /* 0x000fc400000e0605 */
[----:B------:R-:W2:Y:S04]  /*0140*/  LDG.E R5, desc[UR8][R4.64] ;  /* 0x0000000804057981 */ /* 0x000ea8000c1e1900 */
[----:B------:R-:W3:Y:S01]  /*0150*/  LDG.E R9, desc[UR8][R8.64] ;  /* 0x0000000808097981 */ /* 0x000ee2000c1e1900 */
[----:B-1----:R-:W1:Y:S01]  /*0160*/  LDC.64 R2, c[0x0][0x388] ;  /* 0x0000e200ff027b82 */ /* 0x002e620000000a00 */
[----:B0-----:R-:W-:Y:S01]  /*0170*/  ULEA UR4, UR5, UR4, 0x18 ;  /* 0x0000000405047291 */ /* 0x001fe2000f8ec0ff */
[----:B----4-:R-:W-:Y:S01]  /*0180*/  IMAD.WIDE R6, R0, 0x4, R6 ;  /* 0x0000000400067825 */ /* 0x010fe200078e0206 */
[----:B--2---:R-:W-:-:S04]  /*0190*/  IADD3 R11, PT, PT, R10, R5, RZ ;  /* 0x000000050a0b7210 */ /* 0x004fc80007ffe0ff */
[----:B------:R-:W-:-:S05]  /*01a0*/  LEA R10, R13, UR4, 0x2 ;  /* 0x000000040d0a7c11 */ /* 0x000fca000f8e10ff */
[----:B------:R-:W0:Y:S01]  /*01b0*/  LDCU UR4, c[0x0][0x3a0] ;  /* 0x00007400ff0477ac */ /* 0x000e220008000800 */
[----:B---3--:R-:W-:Y:S01]  /*01c0*/  IMAD.IADD R13, R12, 0x1, R9 ;  /* 0x000000010c0d7824 */ /* 0x008fe200078e0209 */
[----:B------:R-:W-:Y:S04]  /*01d0*/  STS [R10], R11 ;  /* 0x0000000b0a007388 */ /* 0x000fe80000000800 */
[----:B------:R-:W-:Y:S01]  /*01e0*/  STS [R10+0x1000], R13 ;  /* 0x0010000d0a007388 */ /* 0x000fe20000000800 */
[----:B------:R-:W-:Y:S06]  /*01f0*/  BAR.SYNC.DEFER_BLOCKING 0x0 ;  /* 0x0000000000007b1d */ /* 0x000fec0000010000 */
[----:B------:R-:W0:Y:S01]  /*0200*/  LDG.E R15, desc[UR8][R6.64] ;  /* 0x00000008060f7981 */ /* 0x000e22000c1e1900 */
[----:B------:R-:W-:-:S02]  /*0210*/  IADD3 R8, P1, PT, R6, UR6, RZ ;  /* 0x0000000606087c10 */ /* 0x000fc4000ff3e0ff */
[----:B0-----:R-:W-:-:S13]  /*0220*/  LOP3.LUT P0, RZ, R15, UR4, RZ, 0xc0, !PT ;  /* 0x000000040fff7c12 */ /* 0x001fda000f80c0ff */
[----:B------:R-:W0:Y:S01]  /*0230*/  @!P0 LDS R4, [R10] ;  /* 0x000000000a048984 */ /* 0x000e220000000800 */
[----:B------:R-:W2:Y:S03]  /*0240*/  @P0 LDC R9, c[0x0][0x3a4] ;  /* 0x0000e900ff090b82 */ /* 0x000ea60000000800 */
[----:B------:R-:W2:Y:S01]  /*0250*/  @P0 LDS R12, [R10] ;  /* 0x000000000a0c0984 */ /* 0x000ea20000000800 */
[----:B0-----:R-:W-:Y:S02]  /*0260*/  @!P0 IADD3 R5, PT, PT, R4, -0x1, RZ ;  /* 0xffffffff04058810 */ /* 0x001fe40007ffe0ff */
[----:B--2---:R-:W-:Y:S01]  /*0270*/  @P0 IADD3 R5, PT, PT, -R12, R9, R0 ;  /* 0x000000090c050210 */ /* 0x004fe20007ffe100 */
[----:B------:R-:W-:-:S04]  /*0280*/  IMAD.X R9, RZ, RZ, R7, P1 ;  /* 0x000000ffff097224 */ /* 0x000fc800008e0607 */
[----:B-1----:R-:W-:-:S05]  /*0290*/  IMAD.WIDE R4, R5, 0x4, R2 ;  /* 0x0000000405047825 */ /* 0x002fca00078e0202 */
[----:B------:R-:W-:Y:S04]  /*02a0*/  STG.E desc[UR8][R4.64], R15 ;  /* 0x0000000f04007986 */ /* 0x000fe8000c101908 */
[----:B------:R-:W2:Y:S02]  /*02b0*/  LDG.E R9, desc[UR8][R8.64] ;  /* 0x0000000808097981 */ /* 0x000ea4000c1e1900 */
[----:B--2---:R-:W-:-:S13]  /*02c0*/  LOP3.LUT P0, RZ, R9, UR4, RZ, 0xc0, !PT ;  /* 0x0000000409ff7c12 */ /* 0x004fda000f80c0ff */
[----:B------:R-:W0:Y:S01]  /*02d0*/  @P0 LDS R7, [R10+0x1000] ;  /* 0x001000000a070984 */ /* 0x000e220000000800 */
[----:B------:R-:W1:Y:S03]  /*02e0*/  @P0 LDC R11, c[0x0][0x3a4] ;  /* 0x0000e900ff0b0b82 */ /* 0x000e660000000800 */
[----:B------:R-:W2:Y:S01]  /*02f0*/  @!P0 LDS R6, [R10+0x1000] ;  /* 0x001000000a068984 */ /* 0x000ea20000000800 */
[----:B-1----:R-:W-:-:S04]  /*0300*/  @P0 IADD3 R0, PT, PT, R0, UR7, R11 ;  /* 0x0000000700000c10 */ /* 0x002fc8000fffe00b */
[----:B0-----:R-:W-:Y:S01]  /*0310*/  @P0 IADD3 R7, PT, PT, R0, -R7, RZ ;  /* 0x8000000700070210 */ /* 0x001fe20007ffe0ff */
[----:B--2---:R-:W-:-:S04]  /*0320*/  @!P0 VIADD R7, R6, 0xffffffff ;  /* 0xffffffff06078836 */ /* 0x004fc80000000000 */
[----:B------:R-:W-:-:S05]  /*0330*/  IMAD.WIDE R2, R7, 0x4, R2 ;  /* 0x0000000407027825 */ /* 0x000fca00078e0202 */
[----:B------:R-:W-:Y:S01]  /*0340*/  STG.E desc[UR8][R2.64], R9 ;  /* 0x0000000902007986 */ /* 0x000fe2000c101908 */
[----:B------:R-:W-:Y:S05]  /*0350*/  EXIT ;  /* 0x000000000000794d */ /* 0x000fea0003800000 */
.L_x_0:
[----:B------:R-:W-:-:S00]  /*0360*/  BRA `(.L_x_0) ;  /* 0xfffffffc00fc7947 */ /* 0x000fc0000383ffff */
[----:B------:R-:W-:-:S00]  /*0370*/  NOP ;  /* 0x0000000000007918 */ /* 0x000fc00000000000 */
        /* <DEDUP_REMOVED lines=8> */
.L_x_2:


//--------------------- .text.kernelMain          --------------------------
	.section	.text.kernelMain,"ax",@progbits
	.align	128
        .global         kernelMain
        .type           kernelMain,@function
        .size           kernelMain,(.L_x_3 - kernelMain)
        .other          kernelMain,@"STO_CUDA_ENTRY STV_DEFAULT"
kernelMain:
.text.kernelMain:
[----:B------:R-:W-:Y:S01]  /*0000*/  LDC R1, c[0x0][0x37c] ;  /* 0x0000df00ff017b82 */ /* 0x000fe20000000800 */
[----:B------:R-:W0:Y:S01]  /*0010*/  S2R R2, SR_CTAID.X ;  /* 0x0000000000027919 */ /* 0x000e220000002500 */
[----:B------:R-:W0:Y:S06]  /*0020*/  LDCU UR6, c[0x0][0x360] ;  /* 0x00006c00ff0677ac */ /* 0x000e2c0008000800 */
[----:B------:R-:W1:Y:S01]  /*0030*/  LDC.64 R8, c[0x0][0x380] ;  /* 0x0000e000ff087b82 */ /* 0x000e620000000a00 */
[----:B------:R-:W2:Y:S01]  /*0040*/  S2R R3, SR_TID.X ;  /* 0x0000000000037919 */ /* 0x000ea20000002100 */
[----:B------:R-:W3:Y:S01]  /*0050*/  LDCU.64 UR8, c[0x0][0x358] ;  /* 0x00006b00ff0877ac */ /* 0x000ee20008000a00 */
[----:B------:R-:W4:Y:S01]  /*0060*/  LDCU UR7, c[0x0][0x398] ;  /* 0x00007300ff0777ac */ /* 0x000f220008000800 */
[----:B0-----:R-:W-:-:S04]  /*0070*/  IMAD R4, R2, UR6, RZ ;  /* 0x0000000602047c24 */ /* 0x001fc8000f8e02ff */
[----:B--2---:R-:W-:-:S04]  /*0080*/  IMAD R4, R4, 0x2, R3 ;  /* 0x0000000204047824 */ /* 0x004fc800078e0203 */
[C---:B------:R-:W-:Y:S02]  /*0090*/  VIADD R0, R4.reuse, UR6 ;  /* 0x0000000604007c36 */ /* 0x040fe40008000000 */
[----:B-1----:R-:W-:-:S04]  /*00a0*/  IMAD.WIDE.U32 R6, R4, 0x4, R8 ;  /* 0x0000000404067825 */ /* 0x002fc800078e0008 */
[----:B------:R-:W-:Y:S02]  /*00b0*/  IMAD.WIDE.U32 R8, R0, 0x4, R8 ;  /* 0x0000000400087825 */ /* 0x000fe400078e0008 */
[----:B---3--:R-:W4:Y:S04]  /*00c0*/  LDG.E R6, desc[UR8][R6.64] ;  /* 0x0000000806067981 */ /* 0x008f28000c1e1900 */
[----:B------:R-:W2:Y:S01]  /*00d0*/  LDG.E R8, desc[UR8][R8.64] ;  /* 0x0000000808087981 */ /* 0x000ea2000c1e1900 */
[----:B------:R-:W0:Y:S01]  /*00e0*/  S2UR UR5, SR_CgaCtaId ;  /* 0x00000000000579c3 */ /* 0x000e220000008800 */
[----:B------:R-:W-:Y:S01]  /*00f0*/  UMOV UR4, 0x400 ;  /* 0x0000040000047882 */ /* 0x000fe20000000000 */
[----:B------:R-:W-:Y:S01]  /*0100*/  ISETP.NE.AND P0, PT, R3, RZ, PT ;  /* 0x000000ff0300720c */ /* 0x000fe20003f05270 */
[----:B------:R-:W-:Y:S01]  /*0110*/  IMAD.SHL.U32 R13, R2, 0x2, RZ ;  /* 0x00000002020d7824 */ /* 0x000fe200078e00ff */
[----:B0-----:R-:W-:-:S06]  /*0120*/  ULEA UR4, UR5, UR4, 0x18 ;  /* 0x0000000405047291 */ /* 0x001fcc000f8ec0ff */
[C---:B------:R-:W-:Y:S01]  /*0130*/  LEA R5, R3.reuse, UR4, 0x2 ;  /* 0x0000000403057c11 */ /* 0x040fe2000f8e10ff */
[----:B------:R-:W-:Y:S01]  /*0140*/  UIADD3 UR4, UPT, UPT, UR6, -0x1, URZ ;  /* 0xffffffff06047890 */ /* 0x000fe2000fffe0ff */
[----:B----4-:R-:W-:Y:S02]  /*0150*/  LOP3.LUT P1, RZ, R6, UR7, RZ, 0xc0, !PT ;  /* 0x0000000706ff7c12 */ /* 0x010fe4000f82c0ff */
[----:B--2---:R-:W-:Y:S02]  /*0160*/  LOP3.LUT P2, RZ, R8, UR7, RZ, 0xc0, !PT ;  /* 0x0000000708ff7c12 */ /* 0x004fe4000f84c0ff */
[----:B------:R-:W-:Y:S02]  /*0170*/  SEL R10, RZ, 0x1, P1 ;  /* 0x00000001ff0a7807 */ /* 0x000fe40000800000 */
[----:B------:R-:W-:Y:S02]  /*0180*/  SEL R6, RZ, 0x1, P2 ;  /* 0x00000001ff067807 */ /* 0x000fe40001000000 */
[----:B------:R-:W-:Y:S01]  /*0190*/  ISETP.GE.U32.AND P1, PT, R3, 0x2, PT ;  /* 0x000000020300780c */ /* 0x000fe20003f26070 */
[----:B------:R-:W-:Y:S04]  /*01a0*/  STS [R5], R10 ;  /* 0x0000000a05007388 */ /* 0x000fe80000000800 */
[----:B------:R-:W-:Y:S01]  /*01b0*/  STS [R5+0x100c], R6 ;  /* 0x00100c0605007388 */ /* 0x000fe20000000800 */
[----:B------:R-:W-:Y:S06]  /*01c0*/  BAR.SYNC.DEFER_BLOCKING 0x0 ;  /* 0x0000000000007b1d */ /* 0x000fec0000010000 */
[----:B------:R-:W-:Y:S04]  /*01d0*/  LDS R8, [R5] ;  /* 0x0000000005087984 */ /* 0x000fe80000000800 */
[----:B------:R-:W0:Y:S01]  /*01e0*/  @P0 LDS R7, [R5+-0x4] ;  /* 0xfffffc0005070984 */ /* 0x000e220000000800 */
[----:B------:R-:W-:Y:S06]  /*01f0*/  BAR.SYNC.DEFER_BLOCKING 0x0 ;  /* 0x0000000000007b1d */ /* 0x000fec0000010000 */
[----:B------:R-:W-:Y:S01]  /*0200*/  LDS R12, [R5+0x100c] ;  /* 0x00100c00050c7984 */ /* 0x000fe20000000800 */
[----:B0-----:R-:W-:-:S03]  /*0210*/  @P0 IADD3 R8, PT, PT, R8, R7, RZ ;  /* 0x0000000708080210 */ /* 0x001fc60007ffe0ff */
[----:B------:R-:W0:Y:S04]  /*0220*/  @P0 LDS R7, [R5+0x1008] ;  /* 0x0010080005070984 */ /* 0x000e280000000800 */
[----:B------:R-:W-:Y:S01]  /*0230*/  STS [R5], R8 ;  /* 0x0000000805007388 */ /* 0x000fe20000000800 */
[----:B------:R-:W-:Y:S06]  /*0240*/  BAR.SYNC.DEFER_BLOCKING 0x0 ;  /* 0x0000000000007b1d */ /* 0x000fec0000010000 */
[----:B------:R-:W-:Y:S04]  /*0250*/  LDS R6, [R5] ;  /* 0x0000000005067984 */ /* 0x000fe80000000800 */
[----:B------:R-:W1:Y:S01]  /*0260*/  @P1 LDS R9, [R5+-0x8] ;  /* 0xfffff80005091984 */ /* 0x000e620000000800 */
[----:B0-----:R-:W-:Y:S01]  /*0270*/  @P0 IMAD.IADD R12, R12, 0x1, R7 ;  /* 0x000000010c0c0824 */ /* 0x001fe200078e0207 */
[----:B------:R-:W-:-:S04]  /*0280*/  ISETP.GE.U32.AND P0, PT, R3, 0x4, PT ;  /* 0x000000040300780c */ /* 0x000fc80003f06070 */
[----:B------:R-:W-:Y:S01]  /*0290*/  STS [R5+0x100c], R12 ;  /* 0x00100c0c05007388 */ /* 0x000fe20000000800 */
[----:B------:R-:W-:Y:S06]  /*02a0*/  BAR.SYNC.DEFER_BLOCKING 0x0 ;  /* 0x0000000000007b1d */ /* 0x000fec0000010000 */
[----:B------:R-:W-:Y:S01]  /*02b0*/  LDS R10, [R5+0x100c] ;  /* 0x00100c00050a7984 */ /* 0x000fe20000000800 */
[----:B-1----:R-:W-:-:S03]  /*02c0*/  @P1 IMAD.IADD R6, R6, 0x1, R9 ;  /* 0x0000000106061824 */ /* 0x002fc600078e0209 */
[----:B------:R-:W0:Y:S04]  /*02d0*/  @P1 LDS R7, [R5+0x1004] ;  /* 0x0010040005071984 */ /* 0x000e280000000800 */
[----:B------:R-:W-:Y:S01]  /*02e0*/  STS [R5], R6 ;  /* 0x0000000605007388 */ /* 0x000fe20000000800 */
[----:B------:R-:W-:Y:S06]  /*02f0*/  BAR.SYNC.DEFER_BLOCKING 0x0 ;  /* 0x0000000000007b1d */ /* 0x000fec0000010000 */
[----:B------:R-:W-:Y:S04]  /*0300*/  LDS R8, [R5] ;  /* 0x0000000005087984 */ /* 0x000fe80000000800 */
[----:B------:R-:W1:Y:S01]  /*0310*/  @P0 LDS R9, [R5+-0x10] ;  /* 0xfffff00005090984 */ /* 0x000e620000000800 */
[----:B0-----:R-:W-:-:S02]  /*0320*/  @P1 IADD3 R10, PT, PT, R10, R7, RZ ;  /* 0x000000070a0a1210 */ /* 0x001fc40007ffe0ff */
[----:B------:R-:W-:-:S03]  /*0330*/  ISETP.GE.U32.AND P1, PT, R3, 0x8, PT ;  /* 0x000000080300780c */ /* 0x000fc60003f26070 */
        /* <DEDUP_REMOVED lines=14> */
[----:B-1----:R-:W-:-:S03]  /*0420*/  @P1 IADD3 R6, PT, PT, R6, R9, RZ ;  /* 0x0000000906061210 */ /* 0x002fc60007ffe0ff */
        /* <DEDUP_REMOVED lines=61> */
[----:B------:R-:W-:Y:S01]  /*0800*/  ISETP.NE.AND P0, PT, R3, UR4, PT ;  /* 0x0000000403007c0c */ /* 0x000fe2000bf05270 */
[----:B------:R-:W0:Y:S03]  /*0810*/  LDC.64 R6, c[0x0][0x390] ;  /* 0x0000e400ff067b82 */ /* 0x000e260000000a00 */
[----:B------:R-:W-:Y:S05]  /*0820*/  STS [R5+0x100c], R12 ;  /* 0x00100c0c05007388 */ /* 0x000fea0000000800 */
[----:B------:R-:W-:Y:S01]  /*0830*/  BAR.SYNC.DEFER_BLOCKING 0x0 ;  /* 0x0000000000007b1d */ /* 0x000fe20000010000 */
[----:B0-----:R-:W-:-:S05]  /*0840*/  IMAD.WIDE.U32 R6, R13, 0x4, R6 ;  /* 0x000000040d067825 */ /* 0x001fca00078e0006 */
[----:B------:R-:W-:Y:S01]  /*0850*/  LDS R11, [R5+0x100c] ;  /* 0x00100c00050b7984 */ /* 0x000fe20000000800 */
[----:B-1----:R-:W-:-:S03]  /*0860*/  @P1 IADD3 R14, PT, PT, R14, R9, RZ ;  /* 0x000000090e0e1210 */ /* 0x002fc60007ffe0ff */
[----:B------:R-:W0:Y:S01]  /*0870*/  @P1 LDS R10, [R5+0x80c] ;  /* 0x00080c00050a1984 */ /* 0x000e220000000800 */
[----:B------:R-:W1:Y:S03]  /*0880*/  LDC.64 R8, c[0x0][0x388] ;  /* 0x0000e200ff087b82 */ /* 0x000e660000000a00 */
[----:B------:R-:W-:Y:S05]  /*0890*/  STS [R5], R14 ;  /* 0x0000000e05007388 */ /* 0x000fea0000000800 */
[----:B------:R-:W-:Y:S01]  /*08a0*/  BAR.SYNC.DEFER_BLOCKING 0x0 ;  /* 0x0000000000007b1d */ /* 0x000fe20000010000 */
[----:B-1----:R-:W-:-:S04]  /*08b0*/  IMAD.WIDE.U32 R2, R4, 0x4, R8 ;  /* 0x0000000404027825 */ /* 0x002fc800078e0008 */
[----:B------:R-:W-:Y:S01]  /*08c0*/  IMAD.WIDE.U32 R8, R0, 0x4, R8 ;  /* 0x0000000400087825 */ /* 0x000fe200078e0008 */
[----:B------:R-:W1:Y:S01]  /*08d0*/  LDS R15, [R5] ;  /* 0x00000000050f7984 */ /* 0x000e620000000800 */
[----:B0-----:R-:W-:-:S05]  /*08e0*/  @P1 IADD3 R11, PT, PT, R11, R10, RZ ;  /* 0x0000000a0b0b1210 */ /* 0x001fca0007ffe0ff */
[----:B------:R0:W-:Y:S04]  /*08f0*/  STS [R5+0x100c], R11 ;  /* 0x00100c0b05007388 */ /* 0x0001e80000000800 */
[----:B-1----:R0:W-:Y:S04]  /*0900*/  STG.E desc[UR8][R2.64], R15 ;  /* 0x0000000f02007986 */ /* 0x0021e8000c101908 */
[----:B------:R0:W-:Y:S04]  /*0910*/  @!P0 STG.E desc[UR8][R6.64+0x4], R15 ;  /* 0x0000040f06008986 */ /* 0x0001e8000c101908 */
[----:B------:R0:W-:Y:S01]  /*0920*/  STG.E desc[UR8][R8.64], R11 ;  /* 0x0000000b08007986 */ /* 0x0001e2000c101908 */
[----:B------:R-:W-:Y:S05]  /*0930*/  @P0 EXIT ;  /* 0x000000000000094d */ /* 0x000fea0003800000 */
[----:B------:R-:W-:Y:S01]  /*0940*/  STG.E desc[UR8][R6.64+0x8], R11 ;  /* 0x0000080b06007986 */ /* 0x000fe2000c101908 */
[----:B------:R-:W-:Y:S05]  /*0950*/  EXIT ;  /* 0x000000000000794d */ /* 0x000fea0003800000 */
.L_x_1:
        /* <DEDUP_REMOVED lines=10> */
.L_x_3:


//--------------------- .nv.shared.kernelShuffle  --------------------------
	.section	.nv.shared.kernelShuffle,"aw",@nobits
	.sectionflags	@""
	.align	4
.nv.shared.kernelShuffle:
	.zero		9216


//--------------------- .nv.shared.reserved.0     --------------------------
	.section	.nv.shared.reserved.0,"aw",@nobits
	.weak		__nv_reservedSMEM_offset_0_alias
	.size		__nv_reservedSMEM_offset_0_alias, 0, 64
	.other		__nv_reservedSMEM_offset_0_alias,@"STO_CUDA_RESERVED_SHARED STV_DEFAULT"
__nv_reservedSMEM_offset_0_alias:
	.zero		0
	.zero		64


//--------------------- .nv.shared.kernelMain     --------------------------
	.section	.nv.shared.kernelMain,"aw",@nobits
	.sectionflags	@""
	.align	4
.nv.shared.kernelMain:
	.zero		9240


//--------------------- .nv.constant0.kernelShuffle --------------------------
	.section	.nv.constant0.kernelShuffle,"a",@progbits
	.sectionflags	@""
	.align	4
.nv.constant0.kernelShuffle:
	.zero		936


//--------------------- .nv.constant0.kernelMain  --------------------------
	.section	.nv.constant0.kernelMain,"a",@progbits
	.sectionflags	@""
	.align	4
.nv.constant0.kernelMain:
	.zero		924


//--------------------- SYMBOLS --------------------------

	.type		.nv.reservedSmem.offset0,@object
	.size		.nv.reservedSmem.offset0,0x4
	.type		.nv.reservedSmem.cap,@object
	.size		.nv.reservedSmem.cap,0x4
